	.headerflags	@"EF_CUDA_TEXMODE_UNIFIED EF_CUDA_64BIT_ADDRESS EF_CUDA_SM86 EF_CUDA_VIRTUAL_SM(EF_CUDA_SM86)"
	.elftype	@"ET_EXEC"


//--------------------- .nv.info                  --------------------------
	.section	.nv.info,"",@"SHT_CUDA_INFO"
	.align	4


	//----- nvinfo : EIATTR_REGCOUNT
	.align		4
        /*0000*/ 	.byte	0x04, 0x2f
        /*0002*/ 	.short	(.L_2 - .L_1)
	.align		4
.L_1:
        /*0004*/ 	.word	index@(triton_red_fused__to_copy_add_mean_mul_pow_rsqrt_10)
        /*0008*/ 	.word	0x00000028


	//----- nvinfo : EIATTR_MIN_STACK_SIZE
	.align		4
.L_2:
        /*000c*/ 	.byte	0x04, 0x12
        /*000e*/ 	.short	(.L_4 - .L_3)
	.align		4
.L_3:
        /*0010*/ 	.word	index@(triton_red_fused__to_copy_add_mean_mul_pow_rsqrt_10)
        /*0014*/ 	.word	0x00000000


	//----- nvinfo : EIATTR_FRAME_SIZE
	.align		4
.L_4:
        /*0018*/ 	.byte	0x04, 0x11
        /*001a*/ 	.short	(.L_6 - .L_5)
	.align		4
.L_5:
        /*001c*/ 	.word	index@(triton_red_fused__to_copy_add_mean_mul_pow_rsqrt_10)
        /*0020*/ 	.word	0x00000000


	//----- nvinfo : EIATTR_MIN_STACK_SIZE
	.align		4
.L_6:
        /*0024*/ 	.byte	0x04, 0x12
        /*0026*/ 	.short	(.L_8 - .L_7)
	.align		4
.L_7:
        /*0028*/ 	.word	index@(triton_red_fused__to_copy_add_mean_mul_pow_rsqrt_10)
        /*002c*/ 	.word	0x00000000
.L_8:


//--------------------- .nv.info.triton_red_fused__to_copy_add_mean_mul_pow_rsqrt_10 --------------------------
	.section	.nv.info.triton_red_fused__to_copy_add_mean_mul_pow_rsqrt_10,"",@"SHT_CUDA_INFO"
	.sectionflags	@""
	.align	4


	//----- nvinfo : EIATTR_CUDA_API_VERSION
	.align		4
        /*0000*/ 	.byte	0x04, 0x37
        /*0002*/ 	.short	(.L_10 - .L_9)
.L_9:
        /*0004*/ 	.word	0x0000007c


	//----- nvinfo : EIATTR_SW2861232_WAR
	.align		4
.L_10:
        /*0008*/ 	.byte	0x01, 0x35
	.zero		2


	//----- nvinfo : EIATTR_PARAM_CBANK
	.align		4
        /*000c*/ 	.byte	0x04, 0x0a
        /*000e*/ 	.short	(.L_12 - .L_11)
	.align		4
.L_11:
        /*0010*/ 	.word	index@(.nv.constant0.triton_red_fused__to_copy_add_mean_mul_pow_rsqrt_10)
        /*0014*/ 	.short	0x0160
        /*0016*/ 	.short	0x0038


	//----- nvinfo : EIATTR_CBANK_PARAM_SIZE
	.align		4
.L_12:
        /*0018*/ 	.byte	0x03, 0x19
        /*001a*/ 	.short	0x0038


	//----- nvinfo : EIATTR_KPARAM_INFO
	.align		4
        /*001c*/ 	.byte	0x04, 0x17
        /*001e*/ 	.short	(.L_14 - .L_13)
.L_13:
        /*0020*/ 	.word	0x00000000
        /*0024*/ 	.short	0x0007
        /*0026*/ 	.short	0x0030
        /*0028*/ 	.byte	0x00, 0xf4, 0x21, 0x00


	//----- nvinfo : EIATTR_KPARAM_INFO
	.align		4
.L_14:
        /*002c*/ 	.byte	0x04, 0x17
        /*002e*/ 	.short	(.L_16 - .L_15)
.L_15:
        /*0030*/ 	.word	0x00000000
        /*0034*/ 	.short	0x0006
        /*0036*/ 	.short	0x002c
        /*0038*/ 	.byte	0x00, 0xf0, 0x11, 0x00


	//----- nvinfo : EIATTR_KPARAM_INFO
	.align		4
.L_16:
        /*003c*/ 	.byte	0x04, 0x17
        /*003e*/ 	.short	(.L_18 - .L_17)
.L_17:
        /*0040*/ 	.word	0x00000000
        /*0044*/ 	.short	0x0005
        /*0046*/ 	.short	0x0028
        /*0048*/ 	.byte	0x00, 0xf0, 0x11, 0x00


	//----- nvinfo : EIATTR_KPARAM_INFO
	.align		4
.L_18:
        /*004c*/ 	.byte	0x04, 0x17
        /*004e*/ 	.short	(.L_20 - .L_19)
.L_19:
        /*0050*/ 	.word	0x00000000
        /*0054*/ 	.short	0x0004
        /*0056*/ 	.short	0x0020
        /*0058*/ 	.byte	0x00, 0xf4, 0x21, 0x00


	//----- nvinfo : EIATTR_KPARAM_INFO
	.align		4
.L_20:
        /*005c*/ 	.byte	0x04, 0x17
        /*005e*/ 	.short	(.L_22 - .L_21)
.L_21:
        /*0060*/ 	.word	0x00000000
        /*0064*/ 	.short	0x0003
        /*0066*/ 	.short	0x0018
        /*0068*/ 	.byte	0x00, 0xf4, 0x21, 0x00


	//----- nvinfo : EIATTR_KPARAM_INFO
	.align		4
.L_22:
        /*006c*/ 	.byte	0x04, 0x17
        /*006e*/ 	.short	(.L_24 - .L_23)
.L_23:
        /*0070*/ 	.word	0x00000000
        /*0074*/ 	.short	0x0002
        /*0076*/ 	.short	0x0010
        /*0078*/ 	.byte	0x00, 0xf4, 0x21, 0x00


	//----- nvinfo : EIATTR_KPARAM_INFO
	.align		4
.L_24:
        /*007c*/ 	.byte	0x04, 0x17
        /*007e*/ 	.short	(.L_26 - .L_25)
.L_25:
        /*0080*/ 	.word	0x00000000
        /*0084*/ 	.short	0x0001
        /*0086*/ 	.short	0x0008
        /*0088*/ 	.byte	0x00, 0xf4, 0x21, 0x00


	//----- nvinfo : EIATTR_KPARAM_INFO
	.align		4
.L_26:
        /*008c*/ 	.byte	0x04, 0x17
        /*008e*/ 	.short	(.L_28 - .L_27)
.L_27:
        /*0090*/ 	.word	0x00000000
        /*0094*/ 	.short	0x0000
        /*0096*/ 	.short	0x0000
        /*0098*/ 	.byte	0x00, 0xf4, 0x21, 0x00


	//----- nvinfo : EIATTR_MAXREG_COUNT
	.align		4
.L_28:
        /*009c*/ 	.byte	0x03, 0x1b
        /*009e*/ 	.short	0x00ff


	//----- nvinfo : EIATTR_COOP_GROUP_MASK_REGIDS
	.align		4
        /*00a0*/ 	.byte	0x04, 0x29
        /*00a2*/ 	.short	(.L_30 - .L_29)


	//   ....[0]....
.L_29:
        /*00a4*/ 	.word	0xffffffff


	//   ....[1]....
        /*00a8*/ 	.word	0xffffffff


	//----- nvinfo : EIATTR_COOP_GROUP_INSTR_OFFSETS
	.align		4
.L_30:
        /*00ac*/ 	.byte	0x04, 0x28
        /*00ae*/ 	.short	(.L_32 - .L_31)


	//   ....[0]....
.L_31:
        /*00b0*/ 	.word	0x00001340


	//   ....[1]....
        /*00b4*/ 	.word	0x000013a0


	//----- nvinfo : EIATTR_EXIT_INSTR_OFFSETS
	.align		4
.L_32:
        /*00b8*/ 	.byte	0x04, 0x1c
        /*00ba*/ 	.short	(.L_34 - .L_33)


	//   ....[0]....
.L_33:
        /*00bc*/ 	.word	0x00001610


	//----- nvinfo : EIATTR_REQNTID
	.align		4
.L_34:
        /*00c0*/ 	.byte	0x04, 0x10
        /*00c2*/ 	.short	(.L_36 - .L_35)
.L_35:
        /*00c4*/ 	.word	0x00000100
        /*00c8*/ 	.word	0x00000001
        /*00cc*/ 	.word	0x00000001


	//----- nvinfo : EIATTR_CRS_STACK_SIZE
	.align		4
.L_36:
        /*00d0*/ 	.byte	0x04, 0x1e
        /*00d2*/ 	.short	(.L_38 - .L_37)
.L_37:
        /*00d4*/ 	.word	0x00000000
.L_38:


//--------------------- .nv.callgraph             --------------------------
	.section	.nv.callgraph,"",@"SHT_CUDA_CALLGRAPH"
	.align	4
	.sectionentsize	8
	.align		4
        /*0000*/ 	.word	0x00000000
	.align		4
        /*0004*/ 	.word	0xffffffff
	.align		4
        /*0008*/ 	.word	0x00000000
	.align		4
        /*000c*/ 	.word	0xfffffffe
	.align		4
        /*0010*/ 	.word	0x00000000
	.align		4
        /*0014*/ 	.word	0xfffffffd
	.align		4
        /*0018*/ 	.word	0x00000000
	.align		4
        /*001c*/ 	.word	0xfffffffc


//--------------------- .nv.rel.action            --------------------------
	.section	.nv.rel.action,"",@"SHT_CUDA_RELOCINFO"
	.align	8
	.sectionentsize	8
        /*0000*/ 	.byte	0x73, 0x00, 0x00, 0x00, 0x00, 0x00, 0x00, 0x00, 0x00, 0x00, 0x00, 0x11, 0x25, 0x00, 0x05, 0x36


//--------------------- .nv.constant4             --------------------------
	.section	.nv.constant4,"a",@progbits
	.align	8
	.align		8
.nv.constant4:
        /*0000*/ 	.dword	_$_str


//--------------------- .nv.constant0.triton_red_fused__to_copy_add_mean_mul_pow_rsqrt_10 --------------------------
	.section	.nv.constant0.triton_red_fused__to_copy_add_mean_mul_pow_rsqrt_10,"a",@progbits
	.sectionflags	@""
	.align	4
.nv.constant0.triton_red_fused__to_copy_add_mean_mul_pow_rsqrt_10:
	.zero		408


//--------------------- .text.triton_red_fused__to_copy_add_mean_mul_pow_rsqrt_10 --------------------------
	.section	.text.triton_red_fused__to_copy_add_mean_mul_pow_rsqrt_10,"ax",@progbits
	.sectioninfo	@"SHI_REGISTERS=40"
	.align	128
        .global         triton_red_fused__to_copy_add_mean_mul_pow_rsqrt_10
        .type           triton_red_fused__to_copy_add_mean_mul_pow_rsqrt_10,@function
        .size           triton_red_fused__to_copy_add_mean_mul_pow_rsqrt_10,(.L_x_5 - triton_red_fused__to_copy_add_mean_mul_pow_rsqrt_10)
        .other          triton_red_fused__to_copy_add_mean_mul_pow_rsqrt_10,@"STO_CUDA_ENTRY STV_DEFAULT"
triton_red_fused__to_copy_add_mean_mul_pow_rsqrt_10:
.text.triton_red_fused__to_copy_add_mean_mul_pow_rsqrt_10:
[----:B------:R-:W-:Y:S02]  /*0000*/  MOV R1, c[0x0][0x28] ;  /* 0x00000a0000017a02 */ /* 0x000fe40000000f00 */
[----:B------:R-:W0:Y:S01]  /*0010*/  S2R R2, SR_TID.X ;  /* 0x0000000000027919 */ /* 0x000e220000002100 */
[----:B------:R-:W1:Y:S01]  /*0020*/  S2UR UR4, SR_CTAID.X ;  /* 0x00000000000479c3 */ /* 0x000e620000002500 */
[----:B------:R-:W-:Y:S01]  /*0030*/  BSSY B0, `(.L_x_0) ;  /* 0x0000130000007945 */ /* 0x000fe20003800000 */
[----:B0-----:R-:W-:Y:S01]  /*0040*/  SHF.R.U32.HI R0, RZ, 0x2, R2 ;  /* 0x00000002ff007819 */ /* 0x001fe20000011602 */
[----:B-1----:R-:W-:-:S03]  /*0050*/  USHF.L.U32 UR4, UR4, 0x6, URZ ;  /* 0x0000000604047899 */ /* 0x002fc6000800063f */
[----:B------:R-:W-:-:S04]  /*0060*/  SGXT.U32 R0, R0, 0x6 ;  /* 0x000000060000781a */ /* 0x000fc80000000000 */
[----:B------:R-:W-:Y:S01]  /*0070*/  LOP3.LUT R3, R0, UR4, RZ, 0xfc, !PT ;  /* 0x0000000400037c12 */ /* 0x000fe2000f8efcff */
[----:B------:R-:W-:Y:S01]  /*0080*/  ULDC.64 UR4, c[0x0][0x118] ;  /* 0x0000460000047ab9 */ /* 0x000fe20000000a00 */
[----:B------:R-:W-:Y:S02]  /*0090*/  LOP3.LUT R0, R2, 0x3, RZ, 0xc0, !PT ;  /* 0x0000000302007812 */ /* 0x000fe400078ec0ff */
[C---:B------:R-:W-:Y:S02]  /*00a0*/  ISETP.GE.AND P1, PT, R3.reuse, 0x200, PT ;  /* 0x000002000300780c */ /* 0x040fe40003f26270 */
[----:B------:R-:W-:-:S11]  /*00b0*/  LEA R2, R3, R0, 0xc ;  /* 0x0000000003027211 */ /* 0x000fd600078e60ff */
[----:B------:R-:W-:Y:S01]  /*00c0*/  @P1 MOV R15, RZ ;  /* 0x000000ff000f1202 */ /* 0x000fe20000000f00 */
[----:B------:R-:W-:Y:S05]  /*00d0*/  @P1 BRA `(.L_x_1) ;  /* 0x0000125000001947 */ /* 0x000fea0003800000 */
[----:B------:R-:W-:Y:S02]  /*00e0*/  MOV R5, 0x2 ;  /* 0x0000000200057802 */ /* 0x000fe40000000f00 */
[----:B------:R-:W-:-:S03]  /*00f0*/  IADD3 R16, R2, 0x4, RZ ;  /* 0x0000000402107810 */ /* 0x000fc60007ffe0ff */
[----:B------:R-:W-:-:S04]  /*0100*/  IMAD.WIDE R6, R2, R5, c[0x0][0x160] ;  /* 0x0000580002067625 */ /* 0x000fc800078e0205 */
[CC--:B------:R-:W-:Y:S01]  /*0110*/  IMAD.WIDE R8, R2.reuse, R5.reuse, c[0x0][0x168] ;  /* 0x00005a0002087625 */ /* 0x0c0fe200078e0205 */
[----:B------:R-:W-:Y:S01]  /*0120*/  IADD3 R26, R2, 0x8, RZ ;  /* 0x00000008021a7810 */ /* 0x000fe20007ffe0ff */
[----:B------:R0:W2:Y:S02]  /*0130*/  LDG.E.EL.U16 R3, [R6.64] ;  /* 0x0000000406037981 */ /* 0x0000a4000c2e1500 */
[CC--:B------:R-:W-:Y:S02]  /*0140*/  IMAD.WIDE R10, R16.reuse, R5.reuse, c[0x0][0x160] ;  /* 0x00005800100a7625 */ /* 0x0c0fe400078e0205 */
[----:B------:R1:W3:Y:S02]  /*0150*/  LDG.E.EL.U16 R4, [R8.64] ;  /* 0x0000000408047981 */ /* 0x0002e4000c2e1500 */
[-C--:B------:R-:W-:Y:S01]  /*0160*/  IMAD.WIDE R14, R16, R5.reuse, c[0x0][0x168] ;  /* 0x00005a00100e7625 */ /* 0x080fe200078e0205 */
[C---:B------:R-:W-:Y:S01]  /*0170*/  IADD3 R28, R2.reuse, 0xc, RZ ;  /* 0x0000000c021c7810 */ /* 0x040fe20007ffe0ff */
[----:B------:R-:W4:Y:S02]  /*0180*/  LDG.E.EL.U16 R10, [R10.64] ;  /* 0x000000040a0a7981 */ /* 0x000f24000c2e1500 */
[----:B------:R-:W-:-:S02]  /*0190*/  IMAD.WIDE R12, R2, R5, c[0x0][0x170] ;  /* 0x00005c00020c7625 */ /* 0x000fc400078e0205 */
[----:B------:R-:W5:Y:S02]  /*01a0*/  LDG.E.EL.U16 R14, [R14.64] ;  /* 0x000000040e0e7981 */ /* 0x000f64000c2e1500 */
[-C--:B------:R-:W-:Y:S02]  /*01b0*/  IMAD.WIDE R16, R16, R5.reuse, c[0x0][0x170] ;  /* 0x00005c0010107625 */ /* 0x080fe400078e0205 */
[----:B------:R0:W5:Y:S02]  /*01c0*/  LDG.E.EL.U16 R24, [R12.64] ;  /* 0x000000040c187981 */ /* 0x000164000c2e1500 */
[CC--:B------:R-:W-:Y:S02]  /*01d0*/  IMAD.WIDE R18, R26.reuse, R5.reuse, c[0x0][0x160] ;  /* 0x000058001a127625 */ /* 0x0c0fe400078e0205 */
[----:B------:R-:W5:Y:S02]  /*01e0*/  LDG.E.EL.U16 R16, [R16.64] ;  /* 0x0000000410107981 */ /* 0x000f64000c2e1500 */
[----:B------:R-:W-:-:S02]  /*01f0*/  IMAD.WIDE R20, R26, R5, c[0x0][0x168] ;  /* 0x00005a001a147625 */ /* 0x000fc400078e0205 */
[----:B------:R-:W5:Y:S02]  /*0200*/  LDG.E.EL.U16 R18, [R18.64] ;  /* 0x0000000412127981 */ /* 0x000f64000c2e1500 */
[CC--:B------:R-:W-:Y:S02]  /*0210*/  IMAD.WIDE R22, R28.reuse, R5.reuse, c[0x0][0x160] ;  /* 0x000058001c167625 */ /* 0x0c0fe400078e0205 */
[----:B------:R-:W5:Y:S02]  /*0220*/  LDG.E.EL.U16 R20, [R20.64] ;  /* 0x0000000414147981 */ /* 0x000f64000c2e1500 */
[-C--:B0-----:R-:W-:Y:S02]  /*0230*/  IMAD.WIDE R6, R28, R5.reuse, c[0x0][0x168] ;  /* 0x00005a001c067625 */ /* 0x081fe400078e0205 */
[----:B------:R-:W5:Y:S02]  /*0240*/  LDG.E.EL.U16 R22, [R22.64] ;  /* 0x0000000416167981 */ /* 0x000f64000c2e1500 */
[----:B-1----:R-:W-:-:S02]  /*0250*/  IMAD.WIDE R8, R26, R5, c[0x0][0x170] ;  /* 0x00005c001a087625 */ /* 0x002fc400078e0205 */
[----:B------:R0:W5:Y:S02]  /*0260*/  LDG.E.EL.U16 R6, [R6.64] ;  /* 0x0000000406067981 */ /* 0x000164000c2e1500 */
[----:B------:R-:W-:Y:S02]  /*0270*/  IMAD.WIDE R12, R28, R5, c[0x0][0x170] ;  /* 0x00005c001c0c7625 */ /* 0x000fe400078e0205 */
[----:B------:R1:W5:Y:S04]  /*0280*/  LDG.E.EL.U16 R8, [R8.64] ;  /* 0x0000000408087981 */ /* 0x000368000c2e1500 */
[----:B------:R-:W5:Y:S01]  /*0290*/  LDG.E.EL.U16 R12, [R12.64] ;  /* 0x000000040c0c7981 */ /* 0x000f62000c2e1500 */
[----:B--2---:R-:W-:Y:S02]  /*02a0*/  SHF.L.U32 R3, R3, 0x10, RZ ;  /* 0x0000001003037819 */ /* 0x004fe400000006ff */
[----:B---3--:R-:W-:-:S02]  /*02b0*/  SHF.L.U32 R4, R4, 0x10, RZ ;  /* 0x0000001004047819 */ /* 0x008fc400000006ff */
[----:B----4-:R-:W-:-:S03]  /*02c0*/  SHF.L.U32 R10, R10, 0x10, RZ ;  /* 0x000000100a0a7819 */ /* 0x010fc600000006ff */
[----:B------:R-:W-:Y:S01]  /*02d0*/  FADD R4, R3, R4 ;  /* 0x0000000403047221 */ /* 0x000fe20000000000 */
[----:B-----5:R-:W-:Y:S02]  /*02e0*/  SHF.L.U32 R11, R14, 0x10, RZ ;  /* 0x000000100e0b7819 */ /* 0x020fe400000006ff */
[----:B------:R-:W-:-:S03]  /*02f0*/  SHF.L.U32 R3, R24, 0x10, RZ ;  /* 0x0000001018037819 */ /* 0x000fc600000006ff */
[----:B------:R-:W-:Y:S01]  /*0300*/  FADD R11, R10, R11 ;  /* 0x0000000b0a0b7221 */ /* 0x000fe20000000000 */
[----:B------:R-:W-:Y:S01]  /*0310*/  SHF.L.U32 R16, R16, 0x10, RZ ;  /* 0x0000001010107819 */ /* 0x000fe200000006ff */
[----:B------:R-:W-:Y:S01]  /*0320*/  FADD R3, R3, R4 ;  /* 0x0000000403037221 */ /* 0x000fe20000000000 */
[----:B------:R-:W-:Y:S02]  /*0330*/  SHF.L.U32 R18, R18, 0x10, RZ ;  /* 0x0000001012127819 */ /* 0x000fe400000006ff */
[----:B0-----:R-:W-:Y:S01]  /*0340*/  SHF.L.U32 R7, R20, 0x10, RZ ;  /* 0x0000001014077819 */ /* 0x001fe200000006ff */
[----:B------:R-:W-:Y:S01]  /*0350*/  FADD R16, R16, R11 ;  /* 0x0000000b10107221 */ /* 0x000fe20000000000 */
[----:B------:R-:W-:Y:S01]  /*0360*/  FFMA R3, R3, R3, RZ ;  /* 0x0000000303037223 */ /* 0x000fe200000000ff */
[----:B------:R-:W-:Y:S02]  /*0370*/  SHF.L.U32 R22, R22, 0x10, RZ ;  /* 0x0000001016167819 */ /* 0x000fe400000006ff */
[----:B------:R-:W-:Y:S01]  /*0380*/  FADD R7, R18, R7 ;  /* 0x0000000712077221 */ /* 0x000fe20000000000 */
[----:B-1----:R-:W-:-:S02]  /*0390*/  SHF.L.U32 R9, R6, 0x10, RZ ;  /* 0x0000001006097819 */ /* 0x002fc400000006ff */
[----:B------:R-:W-:Y:S01]  /*03a0*/  SHF.L.U32 R8, R8, 0x10, RZ ;  /* 0x0000001008087819 */ /* 0x000fe200000006ff */
[----:B------:R-:W-:Y:S02]  /*03b0*/  FFMA R3, R16, R16, R3 ;  /* 0x0000001010037223 */ /* 0x000fe40000000003 */
[----:B------:R-:W-:Y:S01]  /*03c0*/  FADD R9, R22, R9 ;  /* 0x0000000916097221 */ /* 0x000fe20000000000 */
[----:B------:R-:W-:Y:S01]  /*03d0*/  SHF.L.U32 R12, R12, 0x10, RZ ;  /* 0x000000100c0c7819 */ /* 0x000fe200000006ff */
[----:B------:R-:W-:-:S04]  /*03e0*/  FADD R8, R8, R7 ;  /* 0x0000000708087221 */ /* 0x000fc80000000000 */
[----:B------:R-:W-:Y:S01]  /*03f0*/  FADD R9, R12, R9 ;  /* 0x000000090c097221 */ /* 0x000fe20000000000 */
[----:B------:R-:W-:Y:S01]  /*0400*/  FFMA R8, R8, R8, R3 ;  /* 0x0000000808087223 */ /* 0x000fe20000000003 */
[----:B------:R-:W-:-:S03]  /*0410*/  MOV R3, 0xc ;  /* 0x0000000c00037802 */ /* 0x000fc60000000f00 */
[----:B------:R-:W-:Y:S01]  /*0420*/  FFMA R15, R9, R9, R8 ;  /* 0x00000009090f7223 */ /* 0x000fe20000000008 */
.L_x_2:
[C---:B------:R-:W-:Y:S02]  /*0430*/  IADD3 R7, R3.reuse, 0x4, RZ ;  /* 0x0000000403077810 */ /* 0x040fe40007ffe0ff */
[----:B------:R-:W-:Y:S02]  /*0440*/  IADD3 R9, R3, 0x8, RZ ;  /* 0x0000000803097810 */ /* 0x000fe40007ffe0ff */
[----:B------:R-:W-:-:S05]  /*0450*/  LOP3.LUT R10, R2, R7, RZ, 0xfc, !PT ;  /* 0x00000007020a7212 */ /* 0x000fca00078efcff */
[----:B------:R-:W-:-:S04]  /*0460*/  IMAD.WIDE R30, R10, R5, c[0x0][0x168] ;  /* 0x00005a000a1e7625 */ /* 0x000fc800078e0205 */
[----:B------:R-:W-:Y:S01]  /*0470*/  IMAD.WIDE R6, R10, R5, c[0x0][0x160] ;  /* 0x000058000a067625 */ /* 0x000fe200078e0205 */
[----:B------:R-:W-:Y:S01]  /*0480*/  LOP3.LUT R14, R2, R9, RZ, 0xfc, !PT ;  /* 0x00000009020e7212 */ /* 0x000fe200078efcff */
[----:B------:R0:W2:Y:S02]  /*0490*/  LDG.E.EL.U16 R30, [R30.64] ;  /* 0x000000041e1e7981 */ /* 0x0000a4000c2e1500 */
[-C--:B------:R-:W-:Y:S02]  /*04a0*/  IMAD.WIDE R10, R10, R5.reuse, c[0x0][0x170] ;  /* 0x00005c000a0a7625 */ /* 0x080fe400078e0205 */
[----:B------:R1:W3:Y:S01]  /*04b0*/  LDG.E.EL.U16 R35, [R6.64] ;  /* 0x0000000406237981 */ /* 0x0002e2000c2e1500 */
[----:B------:R-:W-:Y:S01]  /*04c0*/  IADD3 R17, R3, 0xc, RZ ;  /* 0x0000000c03117810 */ /* 0x000fe20007ffe0ff */
[CC--:B------:R-:W-:Y:S02]  /*04d0*/  IMAD.WIDE R8, R14.reuse, R5.reuse, c[0x0][0x160] ;  /* 0x000058000e087625 */ /* 0x0c0fe400078e0205 */
[----:B------:R4:W5:Y:S02]  /*04e0*/  LDG.E.EL.U16 R4, [R10.64] ;  /* 0x000000040a047981 */ /* 0x000964000c2e1500 */
[----:B------:R-:W-:Y:S01]  /*04f0*/  IMAD.WIDE R12, R14, R5, c[0x0][0x168] ;  /* 0x00005a000e0c7625 */ /* 0x000fe200078e0205 */
[----:B------:R-:W-:Y:S01]  /*0500*/  LOP3.LUT R20, R2, R17, RZ, 0xfc, !PT ;  /* 0x0000001102147212 */ /* 0x000fe200078efcff */
[----:B------:R0:W5:Y:S02]  /*0510*/  LDG.E.EL.U16 R9, [R8.64] ;  /* 0x0000000408097981 */ /* 0x000164000c2e1500 */
[----:B-1----:R-:W-:-:S02]  /*0520*/  IMAD.WIDE R6, R14, R5, c[0x0][0x170] ;  /* 0x00005c000e067625 */ /* 0x002fc400078e0205 */
[----:B------:R1:W5:Y:S02]  /*0530*/  LDG.E.EL.U16 R29, [R12.64] ;  /* 0x000000040c1d7981 */ /* 0x000364000c2e1500 */
[CC--:B------:R-:W-:Y:S02]  /*0540*/  IMAD.WIDE R16, R20.reuse, R5.reuse, c[0x0][0x160] ;  /* 0x0000580014107625 */ /* 0x0c0fe400078e0205 */
[----:B------:R0:W5:Y:S02]  /*0550*/  LDG.E.EL.U16 R26, [R6.64] ;  /* 0x00000004061a7981 */ /* 0x000164000c2e1500 */
[CC--:B------:R-:W-:Y:S01]  /*0560*/  IMAD.WIDE R18, R20.reuse, R5.reuse, c[0x0][0x168] ;  /* 0x00005a0014127625 */ /* 0x0c0fe200078e0205 */
[----:B------:R-:W-:Y:S01]  /*0570*/  IADD3 R23, R3, 0x10, RZ ;  /* 0x0000001003177810 */ /* 0x000fe20007ffe0ff */
[----:B------:R0:W5:Y:S02]  /*0580*/  LDG.E.EL.U16 R21, [R16.64] ;  /* 0x0000000410157981 */ /* 0x000164000c2e1500 */
[----:B----4-:R-:W-:-:S02]  /*0590*/  IMAD.WIDE R10, R20, R5, c[0x0][0x170] ;  /* 0x00005c00140a7625 */ /* 0x010fc400078e0205 */
[----:B------:R4:W5:Y:S01]  /*05a0*/  LDG.E.EL.U16 R27, [R18.64] ;  /* 0x00000004121b7981 */ /* 0x000962000c2e1500 */
[----:B------:R-:W-:-:S03]  /*05b0*/  LOP3.LUT R36, R2, R23, RZ, 0xfc, !PT ;  /* 0x0000001702247212 */ /* 0x000fc600078efcff */
[----:B------:R4:W5:Y:S02]  /*05c0*/  LDG.E.EL.U16 R14, [R10.64] ;  /* 0x000000040a0e7981 */ /* 0x000964000c2e1500 */
[----:B-1----:R-:W-:Y:S01]  /*05d0*/  IMAD.WIDE R12, R36, R5, c[0x0][0x160] ;  /* 0x00005800240c7625 */ /* 0x002fe200078e0205 */
[----:B0-----:R-:W-:-:S03]  /*05e0*/  IADD3 R7, R3, 0x14, RZ ;  /* 0x0000001403077810 */ /* 0x001fc60007ffe0ff */
[----:B------:R-:W-:Y:S01]  /*05f0*/  IMAD.WIDE R22, R36, R5, c[0x0][0x168] ;  /* 0x00005a0024167625 */ /* 0x000fe200078e0205 */
[----:B------:R0:W5:Y:S01]  /*0600*/  LDG.E.EL.U16 R28, [R12.64] ;  /* 0x000000040c1c7981 */ /* 0x000162000c2e1500 */
[----:B------:R-:W-:-:S03]  /*0610*/  LOP3.LUT R32, R2, R7, RZ, 0xfc, !PT ;  /* 0x0000000702207212 */ /* 0x000fc600078efcff */
[----:B------:R1:W5:Y:S01]  /*0620*/  LDG.E.EL.U16 R34, [R22.64] ;  /* 0x0000000416227981 */ /* 0x000362000c2e1500 */
[----:B----4-:R-:W-:Y:S01]  /*0630*/  IADD3 R11, R3, 0x18, RZ ;  /* 0x00000018030b7810 */ /* 0x010fe20007ffe0ff */
[----:B------:R-:W-:-:S03]  /*0640*/  IMAD.WIDE R36, R36, R5, c[0x0][0x170] ;  /* 0x00005c0024247625 */ /* 0x000fc600078e0205 */
[----:B------:R-:W-:Y:S01]  /*0650*/  LOP3.LUT R10, R2, R11, RZ, 0xfc, !PT ;  /* 0x0000000b020a7212 */ /* 0x000fe200078efcff */
[CC--:B------:R-:W-:Y:S01]  /*0660*/  IMAD.WIDE R16, R32.reuse, R5.reuse, c[0x0][0x160] ;  /* 0x0000580020107625 */ /* 0x0c0fe200078e0205 */
[----:B------:R4:W5:Y:S03]  /*0670*/  LDG.E.EL.U16 R31, [R36.64] ;  /* 0x00000004241f7981 */ /* 0x000966000c2e1500 */
[CC--:B------:R-:W-:Y:S01]  /*0680*/  IMAD.WIDE R6, R32.reuse, R5.reuse, c[0x0][0x168] ;  /* 0x00005a0020067625 */ /* 0x0c0fe200078e0205 */
[----:B------:R0:W5:Y:S03]  /*0690*/  LDG.E.EL.U16 R25, [R16.64] ;  /* 0x0000000410197981 */ /* 0x000166000c2e1500 */
[----:B------:R-:W-:Y:S01]  /*06a0*/  IMAD.WIDE R32, R32, R5, c[0x0][0x170] ;  /* 0x00005c0020207625 */ /* 0x000fe200078e0205 */
[----:B------:R0:W5:Y:S01]  /*06b0*/  LDG.E.EL.U16 R24, [R6.64] ;  /* 0x0000000406187981 */ /* 0x000162000c2e1500 */
[----:B----4-:R-:W-:-:S02]  /*06c0*/  IADD3 R37, R3, 0x1c, RZ ;  /* 0x0000001c03257810 */ /* 0x010fc40007ffe0ff */
[CC--:B-1----:R-:W-:Y:S01]  /*06d0*/  IMAD.WIDE R22, R10.reuse, R5.reuse, c[0x0][0x160] ;  /* 0x000058000a167625 */ /* 0x0c2fe200078e0205 */
[----:B------:R1:W4:Y:S03]  /*06e0*/  LDG.E.EL.U16 R18, [R32.64] ;  /* 0x0000000420127981 */ /* 0x000326000c2e1500 */
[----:B0-----:R-:W-:Y:S01]  /*06f0*/  IMAD.WIDE R12, R10, R5, c[0x0][0x168] ;  /* 0x00005a000a0c7625 */ /* 0x001fe200078e0205 */
[----:B------:R-:W-:Y:S01]  /*0700*/  LOP3.LUT R8, R2, R37, RZ, 0xfc, !PT ;  /* 0x0000002502087212 */ /* 0x000fe200078efcff */
[----:B------:R0:W4:Y:S02]  /*0710*/  LDG.E.EL.U16 R19, [R22.64] ;  /* 0x0000000416137981 */ /* 0x000124000c2e1500 */
[-C--:B------:R-:W-:Y:S02]  /*0720*/  IMAD.WIDE R10, R10, R5.reuse, c[0x0][0x170] ;  /* 0x00005c000a0a7625 */ /* 0x080fe400078e0205 */
[----:B------:R1:W4:Y:S02]  /*0730*/  LDG.E.EL.U16 R20, [R12.64] ;  /* 0x000000040c147981 */ /* 0x000324000c2e1500 */
[----:B------:R-:W-:-:S02]  /*0740*/  IMAD.WIDE R16, R8, R5, c[0x0][0x160] ;  /* 0x0000580008107625 */ /* 0x000fc400078e0205 */
[----:B------:R1:W4:Y:S01]  /*0750*/  LDG.E.EL.U16 R11, [R10.64] ;  /* 0x000000040a0b7981 */ /* 0x000322000c2e1500 */
[----:B0-----:R-:W-:Y:S01]  /*0760*/  IADD3 R23, R3, 0x20, RZ ;  /* 0x0000002003177810 */ /* 0x001fe20007ffe0ff */
[----:B------:R-:W-:Y:S02]  /*0770*/  IMAD.WIDE R6, R8, R5, c[0x0][0x168] ;  /* 0x00005a0008067625 */ /* 0x000fe400078e0205 */
[----:B------:R0:W4:Y:S01]  /*0780*/  LDG.E.EL.U16 R16, [R16.64] ;  /* 0x0000000410107981 */ /* 0x000122000c2e1500 */
[----:B-1----:R-:W-:-:S05]  /*0790*/  LOP3.LUT R12, R2, R23, RZ, 0xfc, !PT ;  /* 0x00000017020c7212 */ /* 0x002fca00078efcff */
[CC--:B------:R-:W-:Y:S01]  /*07a0*/  IMAD.WIDE R36, R12.reuse, R5.reuse, c[0x0][0x160] ;  /* 0x000058000c247625 */ /* 0x0c0fe200078e0205 */
[----:B0-----:R0:W4:Y:S03]  /*07b0*/  LDG.E.EL.U16 R17, [R6.64] ;  /* 0x0000000406117981 */ /* 0x001126000c2e1500 */
[CC--:B------:R-:W-:Y:S01]  /*07c0*/  IMAD.WIDE R32, R12.reuse, R5.reuse, c[0x0][0x168] ;  /* 0x00005a000c207625 */ /* 0x0c0fe200078e0205 */
[----:B------:R1:W4:Y:S03]  /*07d0*/  LDG.E.EL.U16 R23, [R36.64] ;  /* 0x0000000424177981 */ /* 0x000326000c2e1500 */
[-C--:B------:R-:W-:Y:S01]  /*07e0*/  IMAD.WIDE R12, R12, R5.reuse, c[0x0][0x170] ;  /* 0x00005c000c0c7625 */ /* 0x080fe200078e0205 */
[----:B------:R2:W4:Y:S03]  /*07f0*/  LDG.E.EL.U16 R22, [R32.64] ;  /* 0x0000000420167981 */ /* 0x000526000c2e1500 */
[----:B0-----:R-:W-:Y:S01]  /*0800*/  IMAD.WIDE R6, R8, R5, c[0x0][0x170] ;  /* 0x00005c0008067625 */ /* 0x001fe200078e0205 */
[----:B------:R0:W4:Y:S04]  /*0810*/  LDG.E.EL.U16 R10, [R12.64] ;  /* 0x000000040c0a7981 */ /* 0x000128000c2e1500 */
[----:B------:R0:W4:Y:S01]  /*0820*/  LDG.E.EL.U16 R8, [R6.64] ;  /* 0x0000000406087981 */ /* 0x000122000c2e1500 */
[----:B-1----:R-:W-:-:S02]  /*0830*/  IADD3 R37, R3, 0x28, RZ ;  /* 0x0000002803257810 */ /* 0x002fc40007ffe0ff */
[----:B0-----:R-:W-:Y:S02]  /*0840*/  IADD3 R7, R3, 0x24, RZ ;  /* 0x0000002403077810 */ /* 0x001fe40007ffe0ff */
[----:B--2---:R-:W-:Y:S02]  /*0850*/  SHF.L.U32 R6, R30, 0x10, RZ ;  /* 0x000000101e067819 */ /* 0x004fe400000006ff */
[----:B---3--:R-:W-:Y:S02]  /*0860*/  SHF.L.U32 R35, R35, 0x10, RZ ;  /* 0x0000001023237819 */ /* 0x008fe400000006ff */
[----:B------:R-:W-:-:S03]  /*0870*/  LOP3.LUT R30, R2, R7, RZ, 0xfc, !PT ;  /* 0x00000007021e7212 */ /* 0x000fc600078efcff */
[----:B------:R-:W-:Y:S01]  /*0880*/  FADD R36, R35, R6 ;  /* 0x0000000623247221 */ /* 0x000fe20000000000 */
[----:B-----5:R-:W-:Y:S01]  /*0890*/  SHF.L.U32 R35, R4, 0x10, RZ ;  /* 0x0000001004237819 */ /* 0x020fe200000006ff */
[----:B------:R-:W-:-:S04]  /*08a0*/  IMAD.WIDE R6, R30, R5, c[0x0][0x160] ;  /* 0x000058001e067625 */ /* 0x000fc800078e0205 */
[----:B------:R-:W-:Y:S01]  /*08b0*/  FADD R36, R35, R36 ;  /* 0x0000002423247221 */ /* 0x000fe20000000000 */
[----:B------:R-:W-:Y:S01]  /*08c0*/  SHF.L.U32 R35, R9, 0x10, RZ ;  /* 0x0000001009237819 */ /* 0x000fe200000006ff */
[CC--:B------:R-:W-:Y:S01]  /*08d0*/  IMAD.WIDE R12, R30.reuse, R5.reuse, c[0x0][0x168] ;  /* 0x00005a001e0c7625 */ /* 0x0c0fe200078e0205 */
[----:B------:R-:W-:Y:S01]  /*08e0*/  SHF.L.U32 R29, R29, 0x10, RZ ;  /* 0x000000101d1d7819 */ /* 0x000fe200000006ff */
[----:B------:R0:W2:Y:S02]  /*08f0*/  LDG.E.EL.U16 R4, [R6.64] ;  /* 0x0000000406047981 */ /* 0x0000a4000c2e1500 */
[----:B------:R-:W-:Y:S01]  /*0900*/  IMAD.WIDE R32, R30, R5, c[0x0][0x170] ;  /* 0x00005c001e207625 */ /* 0x000fe200078e0205 */
[----:B------:R-:W-:Y:S01]  /*0910*/  LOP3.LUT R30, R2, R37, RZ, 0xfc, !PT ;  /* 0x00000025021e7212 */ /* 0x000fe200078efcff */
[----:B------:R-:W-:Y:S01]  /*0920*/  FADD R29, R35, R29 ;  /* 0x0000001d231d7221 */ /* 0x000fe20000000000 */
[----:B------:R-:W-:Y:S01]  /*0930*/  SHF.L.U32 R26, R26, 0x10, RZ ;  /* 0x000000101a1a7819 */ /* 0x000fe200000006ff */
[----:B------:R1:W3:Y:S01]  /*0940*/  LDG.E.EL.U16 R9, [R12.64] ;  /* 0x000000040c097981 */ /* 0x0002e2000c2e1500 */
[----:B------:R-:W-:Y:S01]  /*0950*/  SHF.L.U32 R35, R21, 0x10, RZ ;  /* 0x0000001015237819 */ /* 0x000fe200000006ff */
[----:B------:R-:W-:Y:S01]  /*0960*/  FFMA R21, R36, R36, R15 ;  /* 0x0000002424157223 */ /* 0x000fe2000000000f */
[----:B------:R-:W-:Y:S01]  /*0970*/  SHF.L.U32 R27, R27, 0x10, RZ ;  /* 0x000000101b1b7819 */ /* 0x000fe200000006ff */
[----:B0-----:R-:W-:Y:S01]  /*0980*/  IMAD.WIDE R6, R30, R5, c[0x0][0x160] ;  /* 0x000058001e067625 */ /* 0x001fe200078e0205 */
[----:B------:R-:W-:Y:S01]  /*0990*/  FADD R15, R26, R29 ;  /* 0x0000001d1a0f7221 */ /* 0x000fe20000000000 */
[----:B------:R0:W5:Y:S01]  /*09a0*/  LDG.E.EL.U16 R32, [R32.64] ;  /* 0x0000000420207981 */ /* 0x000162000c2e1500 */
[----:B------:R-:W-:-:S03]  /*09b0*/  IADD3 R29, R3, 0x2c, RZ ;  /* 0x0000002c031d7810 */ /* 0x000fc60007ffe0ff */
[----:B------:R0:W5:Y:S01]  /*09c0*/  LDG.E.EL.U16 R37, [R6.64] ;  /* 0x0000000406257981 */ /* 0x000162000c2e1500 */
[----:B-1----:R-:W-:Y:S01]  /*09d0*/  IMAD.WIDE R12, R30, R5, c[0x0][0x170] ;  /* 0x00005c001e0c7625 */ /* 0x002fe200078e0205 */
[----:B------:R-:W-:Y:S02]  /*09e0*/  LOP3.LUT R36, R2, R29, RZ, 0xfc, !PT ;  /* 0x0000001d02247212 */ /* 0x000fe400078efcff */
[----:B0-----:R-:W-:Y:S02]  /*09f0*/  SHF.L.U32 R33, R14, 0x10, RZ ;  /* 0x000000100e217819 */ /* 0x001fe400000006ff */
[----:B------:R0:W5:Y:S01]  /*0a00*/  LDG.E.EL.U16 R29, [R12.64] ;  /* 0x000000040c1d7981 */ /* 0x000162000c2e1500 */
[----:B------:R-:W-:Y:S01]  /*0a10*/  FADD R6, R35, R27 ;  /* 0x0000001b23067221 */ /* 0x000fe20000000000 */
[----:B------:R-:W-:-:S03]  /*0a20*/  IMAD.WIDE R26, R30, R5, c[0x0][0x168] ;  /* 0x00005a001e1a7625 */ /* 0x000fc600078e0205 */
[----:B------:R-:W-:Y:S01]  /*0a30*/  FADD R30, R33, R6 ;  /* 0x00000006211e7221 */ /* 0x000fe20000000000 */
[----:B------:R-:W-:Y:S01]  /*0a40*/  IADD3 R33, R3, 0x30, RZ ;  /* 0x0000003003217810 */ /* 0x000fe20007ffe0ff */
[----:B------:R-:W-:Y:S01]  /*0a50*/  IMAD.WIDE R6, R36, R5, c[0x0][0x168] ;  /* 0x00005a0024067625 */ /* 0x000fe200078e0205 */
[----:B0-----:R-:W-:Y:S01]  /*0a60*/  SHF.L.U32 R12, R28, 0x10, RZ ;  /* 0x000000101c0c7819 */ /* 0x001fe200000006ff */
[----:B------:R-:W-:Y:S01]  /*0a70*/  FFMA R21, R15, R15, R21 ;  /* 0x0000000f0f157223 */ /* 0x000fe20000000015 */
[----:B------:R-:W-:Y:S01]  /*0a80*/  SHF.L.U32 R13, R34, 0x10, RZ ;  /* 0x00000010220d7819 */ /* 0x000fe200000006ff */
[----:B------:R0:W5:Y:S01]  /*0a90*/  LDG.E.EL.U16 R35, [R26.64] ;  /* 0x000000041a237981 */ /* 0x000162000c2e1500 */
[----:B------:R-:W-:Y:S01]  /*0aa0*/  LOP3.LUT R28, R2, R33, RZ, 0xfc, !PT ;  /* 0x00000021021c7212 */ /* 0x000fe200078efcff */
[----:B------:R-:W-:Y:S02]  /*0ab0*/  IMAD.WIDE R14, R36, R5, c[0x0][0x160] ;  /* 0x00005800240e7625 */ /* 0x000fe400078e0205 */
[----:B------:R1:W5:Y:S01]  /*0ac0*/  LDG.E.EL.U16 R33, [R6.64] ;  /* 0x0000000406217981 */ /* 0x000362000c2e1500 */
[----:B------:R-:W-:Y:S01]  /*0ad0*/  FFMA R21, R30, R30, R21 ;  /* 0x0000001e1e157223 */ /* 0x000fe20000000015 */
[----:B------:R-:W-:-:S02]  /*0ae0*/  IADD3 R30, R3, 0x34, RZ ;  /* 0x00000034031e7810 */ /* 0x000fc40007ffe0ff */
[----:B------:R1:W5:Y:S01]  /*0af0*/  LDG.E.EL.U16 R34, [R14.64] ;  /* 0x000000040e227981 */ /* 0x000362000c2e1500 */
[----:B0-----:R-:W-:Y:S01]  /*0b00*/  IMAD.WIDE R26, R36, R5, c[0x0][0x170] ;  /* 0x00005c00241a7625 */ /* 0x001fe200078e0205 */
[----:B-1----:R-:W-:-:S03]  /*0b10*/  FADD R6, R12, R13 ;  /* 0x0000000d0c067221 */ /* 0x002fc60000000000 */
[CC--:B------:R-:W-:Y:S01]  /*0b20*/  IMAD.WIDE R12, R28.reuse, R5.reuse, c[0x0][0x160] ;  /* 0x000058001c0c7625 */ /* 0x0c0fe200078e0205 */
[----:B------:R-:W-:Y:S01]  /*0b30*/  SHF.L.U32 R36, R31, 0x10, RZ ;  /* 0x000000101f247819 */ /* 0x000fe200000006ff */
[----:B------:R0:W5:Y:S02]  /*0b40*/  LDG.E.EL.U16 R26, [R26.64] ;  /* 0x000000041a1a7981 */ /* 0x000164000c2e1500 */
[-C--:B------:R-:W-:Y:S01]  /*0b50*/  IMAD.WIDE R14, R28, R5.reuse, c[0x0][0x170] ;  /* 0x00005c001c0e7625 */ /* 0x080fe200078e0205 */
[----:B------:R-:W-:Y:S01]  /*0b60*/  SHF.L.U32 R25, R25, 0x10, RZ ;  /* 0x0000001019197819 */ /* 0x000fe200000006ff */
[----:B------:R1:W5:Y:S01]  /*0b70*/  LDG.E.EL.U16 R31, [R12.64] ;  /* 0x000000040c1f7981 */ /* 0x000362000c2e1500 */
[----:B------:R-:W-:Y:S01]  /*0b80*/  FADD R36, R36, R6 ;  /* 0x0000000624247221 */ /* 0x000fe20000000000 */
[----:B------:R-:W-:Y:S01]  /*0b90*/  IMAD.WIDE R6, R28, R5, c[0x0][0x168] ;  /* 0x00005a001c067625 */ /* 0x000fe200078e0205 */
[----:B----4-:R-:W-:Y:S01]  /*0ba0*/  SHF.L.U32 R18, R18, 0x10, RZ ;  /* 0x0000001012127819 */ /* 0x010fe200000006ff */
[----:B------:R4:W5:Y:S01]  /*0bb0*/  LDG.E.EL.U16 R14, [R14.64] ;  /* 0x000000040e0e7981 */ /* 0x000962000c2e1500 */
[----:B------:R-:W-:-:S02]  /*0bc0*/  SHF.L.U32 R19, R19, 0x10, RZ ;  /* 0x0000001013137819 */ /* 0x000fc400000006ff */
[----:B-1----:R-:W-:Y:S02]  /*0bd0*/  SHF.L.U32 R12, R24, 0x10, RZ ;  /* 0x00000010180c7819 */ /* 0x002fe400000006ff */
[----:B------:R-:W-:Y:S02]  /*0be0*/  LOP3.LUT R24, R2, R30, RZ, 0xfc, !PT ;  /* 0x0000001e02187212 */ /* 0x000fe400078efcff */
[----:B------:R-:W-:Y:S01]  /*0bf0*/  SHF.L.U32 R20, R20, 0x10, RZ ;  /* 0x0000001014147819 */ /* 0x000fe200000006ff */
[----:B------:R-:W-:Y:S01]  /*0c00*/  FADD R25, R25, R12 ;  /* 0x0000000c19197221 */ /* 0x000fe20000000000 */
[----:B----4-:R-:W-:Y:S01]  /*0c10*/  IADD3 R15, R3, 0x38, RZ ;  /* 0x00000038030f7810 */ /* 0x010fe20007ffe0ff */
[----:B------:R1:W4:Y:S01]  /*0c20*/  LDG.E.EL.U16 R30, [R6.64] ;  /* 0x00000004061e7981 */ /* 0x000322000c2e1500 */
[----:B------:R-:W-:Y:S01]  /*0c30*/  IMAD.WIDE R12, R24, R5, c[0x0][0x160] ;  /* 0x00005800180c7625 */ /* 0x000fe200078e0205 */
[----:B------:R-:W-:Y:S01]  /*0c40*/  FFMA R36, R36, R36, R21 ;  /* 0x0000002424247223 */ /* 0x000fe20000000015 */
[----:B------:R-:W-:Y:S01]  /*0c50*/  FADD R21, R18, R25 ;  /* 0x0000001912157221 */ /* 0x000fe20000000000 */
[----:B------:R-:W-:Y:S01]  /*0c60*/  LOP3.LUT R15, R2, R15, RZ, 0xfc, !PT ;  /* 0x0000000f020f7212 */ /* 0x000fe200078efcff */
[----:B------:R-:W-:Y:S01]  /*0c70*/  FADD R25, R19, R20 ;  /* 0x0000001413197221 */ /* 0x000fe20000000000 */
[CC--:B------:R-:W-:Y:S01]  /*0c80*/  IMAD.WIDE R18, R24.reuse, R5.reuse, c[0x0][0x168] ;  /* 0x00005a0018127625 */ /* 0x0c0fe200078e0205 */
[----:B------:R-:W-:Y:S01]  /*0c90*/  SHF.L.U32 R20, R11, 0x10, RZ ;  /* 0x000000100b147819 */ /* 0x000fe200000006ff */
[----:B------:R0:W4:Y:S02]  /*0ca0*/  LDG.E.EL.U16 R28, [R12.64] ;  /* 0x000000040c1c7981 */ /* 0x000124000c2e1500 */
[----:B-1----:R-:W-:Y:S01]  /*0cb0*/  IMAD.WIDE R6, R24, R5, c[0x0][0x170] ;  /* 0x00005c0018067625 */ /* 0x002fe200078e0205 */
[----:B------:R-:W-:Y:S01]  /*0cc0*/  IADD3 R24, R3, 0x3c, RZ ;  /* 0x0000003c03187810 */ /* 0x000fe20007ffe0ff */
[----:B------:R-:W-:Y:S01]  /*0cd0*/  FFMA R36, R21, R21, R36 ;  /* 0x0000001515247223 */ /* 0x000fe20000000024 */
[----:B------:R-:W-:Y:S01]  /*0ce0*/  FADD R25, R20, R25 ;  /* 0x0000001914197221 */ /* 0x000fe20000000000 */
[----:B0-----:R0:W4:Y:S01]  /*0cf0*/  LDG.E.EL.U16 R27, [R18.64] ;  /* 0x00000004121b7981 */ /* 0x001122000c2e1500 */
[----:B------:R-:W-:-:S03]  /*0d00*/  LOP3.LUT R24, R2, R24, RZ, 0xfc, !PT ;  /* 0x0000001802187212 */ /* 0x000fc600078efcff */
[----:B------:R1:W4:Y:S01]  /*0d10*/  LDG.E.EL.U16 R11, [R6.64] ;  /* 0x00000004060b7981 */ /* 0x000322000c2e1500 */
[----:B------:R-:W-:-:S04]  /*0d20*/  IMAD.WIDE R12, R15, R5, c[0x0][0x168] ;  /* 0x00005a000f0c7625 */ /* 0x000fc800078e0205 */
[----:B------:R-:W-:Y:S01]  /*0d30*/  IMAD.WIDE R20, R15, R5, c[0x0][0x160] ;  /* 0x000058000f147625 */ /* 0x000fe200078e0205 */
[----:B-1----:R-:W-:Y:S02]  /*0d40*/  SHF.L.U32 R6, R16, 0x10, RZ ;  /* 0x0000001010067819 */ /* 0x002fe400000006ff */
[----:B------:R-:W-:Y:S01]  /*0d50*/  SHF.L.U32 R7, R17, 0x10, RZ ;  /* 0x0000001011077819 */ /* 0x000fe200000006ff */
[----:B------:R1:W4:Y:S01]  /*0d60*/  LDG.E.EL.U16 R16, [R12.64] ;  /* 0x000000040c107981 */ /* 0x000322000c2e1500 */
[----:B------:R-:W-:Y:S01]  /*0d70*/  FFMA R36, R25, R25, R36 ;  /* 0x0000001919247223 */ /* 0x000fe20000000024 */
[----:B------:R-:W-:Y:S02]  /*0d80*/  SHF.L.U32 R25, R22, 0x10, RZ ;  /* 0x0000001016197819 */ /* 0x000fe400000006ff */
[----:B------:R0:W4:Y:S01]  /*0d90*/  LDG.E.EL.U16 R17, [R20.64] ;  /* 0x0000000414117981 */ /* 0x000122000c2e1500 */
[----:B-1----:R-:W-:Y:S01]  /*0da0*/  FADD R12, R6, R7 ;  /* 0x00000007060c7221 */ /* 0x002fe20000000000 */
[----:B------:R-:W-:Y:S01]  /*0db0*/  IMAD.WIDE R6, R24, R5, c[0x0][0x160] ;  /* 0x0000580018067625 */ /* 0x000fe200078e0205 */
[----:B------:R-:W-:-:S02]  /*0dc0*/  SHF.L.U32 R13, R8, 0x10, RZ ;  /* 0x00000010080d7819 */ /* 0x000fc400000006ff */
[----:B0-----:R-:W-:Y:S02]  /*0dd0*/  IADD3 R20, R3, 0x40, RZ ;  /* 0x0000004003147810 */ /* 0x001fe40007ffe0ff */
[----:B------:R-:W-:Y:S01]  /*0de0*/  SHF.L.U32 R21, R23, 0x10, RZ ;  /* 0x0000001017157819 */ /* 0x000fe200000006ff */
[----:B------:R0:W4:Y:S01]  /*0df0*/  LDG.E.EL.U16 R8, [R6.64] ;  /* 0x0000000406087981 */ /* 0x000122000c2e1500 */
[----:B------:R-:W-:Y:S01]  /*0e00*/  LOP3.LUT R20, R2, R20, RZ, 0xfc, !PT ;  /* 0x0000001402147212 */ /* 0x000fe200078efcff */
[-C--:B------:R-:W-:Y:S01]  /*0e10*/  IMAD.WIDE R18, R15, R5.reuse, c[0x0][0x170] ;  /* 0x00005c000f127625 */ /* 0x080fe200078e0205 */
[----:B------:R-:W-:Y:S01]  /*0e20*/  SHF.L.U32 R10, R10, 0x10, RZ ;  /* 0x000000100a0a7819 */ /* 0x000fe200000006ff */
[----:B------:R-:W-:Y:S01]  /*0e30*/  FADD R21, R21, R25 ;  /* 0x0000001915157221 */ /* 0x000fe20000000000 */
[----:B------:R-:W-:Y:S01]  /*0e40*/  IADD3 R3, R3, 0x44, RZ ;  /* 0x0000004403037810 */ /* 0x000fe20007ffe0ff */
[----:B------:R-:W-:Y:S01]  /*0e50*/  IMAD.WIDE R22, R24, R5, c[0x0][0x170] ;  /* 0x00005c0018167625 */ /* 0x000fe200078e0205 */
[----:B------:R1:W4:Y:S01]  /*0e60*/  LDG.E.EL.U16 R15, [R18.64] ;  /* 0x00000004120f7981 */ /* 0x000322000c2e1500 */
[----:B0-----:R-:W-:-:S02]  /*0e70*/  FADD R7, R13, R12 ;  /* 0x0000000c0d077221 */ /* 0x001fc40000000000 */
[----:B------:R-:W-:Y:S02]  /*0e80*/  IMAD.WIDE R12, R24, R5, c[0x0][0x168] ;  /* 0x00005a00180c7625 */ /* 0x000fe400078e0205 */
[----:B------:R-:W-:Y:S02]  /*0e90*/  FFMA R36, R7, R7, R36 ;  /* 0x0000000707247223 */ /* 0x000fe40000000024 */
[----:B------:R-:W-:Y:S01]  /*0ea0*/  IMAD.WIDE R24, R20, R5, c[0x0][0x160] ;  /* 0x0000580014187625 */ /* 0x000fe200078e0205 */
[----:B------:R-:W-:Y:S01]  /*0eb0*/  FADD R7, R10, R21 ;  /* 0x000000150a077221 */ /* 0x000fe20000000000 */
[----:B------:R-:W-:Y:S01]  /*0ec0*/  LOP3.LUT R10, R2, R3, RZ, 0xfc, !PT ;  /* 0x00000003020a7212 */ /* 0x000fe200078efcff */
[----:B------:R0:W4:Y:S01]  /*0ed0*/  LDG.E.EL.U16 R13, [R12.64] ;  /* 0x000000040c0d7981 */ /* 0x000122000c2e1500 */
[----:B-1----:R-:W-:-:S03]  /*0ee0*/  IMAD.WIDE R18, R20, R5, c[0x0][0x168] ;  /* 0x00005a0014127625 */ /* 0x002fc600078e0205 */
[----:B------:R1:W4:Y:S01]  /*0ef0*/  LDG.E.EL.U16 R6, [R24.64] ;  /* 0x0000000418067981 */ /* 0x000322000c2e1500 */
[----:B------:R-:W-:-:S03]  /*0f00*/  IMAD.WIDE R20, R20, R5, c[0x0][0x170] ;  /* 0x00005c0014147625 */ /* 0x000fc600078e0205 */
[----:B------:R1:W4:Y:S04]  /*0f10*/  LDG.E.EL.U16 R18, [R18.64] ;  /* 0x0000000412127981 */ /* 0x000328000c2e1500 */
[----:B0-----:R0:W4:Y:S01]  /*0f20*/  LDG.E.EL.U16 R12, [R22.64] ;  /* 0x00000004160c7981 */ /* 0x001122000c2e1500 */
[----:B-1----:R-:W-:-:S03]  /*0f30*/  IMAD.WIDE R24, R10, R5, c[0x0][0x168] ;  /* 0x00005a000a187625 */ /* 0x002fc600078e0205 */
[----:B------:R1:W4:Y:S01]  /*0f40*/  LDG.E.EL.U16 R19, [R20.64] ;  /* 0x0000000414137981 */ /* 0x000322000c2e1500 */
[----:B0-----:R-:W-:-:S03]  /*0f50*/  IMAD.WIDE R22, R10, R5, c[0x0][0x160] ;  /* 0x000058000a167625 */ /* 0x001fc600078e0205 */
[----:B------:R-:W4:Y:S01]  /*0f60*/  LDG.E.EL.U16 R24, [R24.64] ;  /* 0x0000000418187981 */ /* 0x000f22000c2e1500 */
[----:B-1----:R-:W-:-:S03]  /*0f70*/  IMAD.WIDE R20, R10, R5, c[0x0][0x170] ;  /* 0x00005c000a147625 */ /* 0x002fc600078e0205 */
[----:B------:R-:W4:Y:S04]  /*0f80*/  LDG.E.EL.U16 R22, [R22.64] ;  /* 0x0000000416167981 */ /* 0x000f28000c2e1500 */
[----:B------:R-:W4:Y:S01]  /*0f90*/  LDG.E.EL.U16 R10, [R20.64] ;  /* 0x00000004140a7981 */ /* 0x000f22000c2e1500 */
[----:B------:R-:W-:Y:S01]  /*0fa0*/  FFMA R36, R7, R7, R36 ;  /* 0x0000000707247223 */ /* 0x000fe20000000024 */
[----:B------:R-:W-:Y:S02]  /*0fb0*/  ISETP.GE.U32.AND P0, PT, R3, 0xffc, PT ;  /* 0x00000ffc0300780c */ /* 0x000fe40003f06070 */
[----:B--2---:R-:W-:Y:S02]  /*0fc0*/  SHF.L.U32 R4, R4, 0x10, RZ ;  /* 0x0000001004047819 */ /* 0x004fe400000006ff */
[----:B---3--:R-:W-:-:S05]  /*0fd0*/  SHF.L.U32 R9, R9, 0x10, RZ ;  /* 0x0000001009097819 */ /* 0x008fca00000006ff */
[----:B------:R-:W-:Y:S01]  /*0fe0*/  FADD R9, R4, R9 ;  /* 0x0000000904097221 */ /* 0x000fe20000000000 */
[----:B-----5:R-:W-:Y:S02]  /*0ff0*/  SHF.L.U32 R32, R32, 0x10, RZ ;  /* 0x0000001020207819 */ /* 0x020fe400000006ff */
[----:B------:R-:W-:-:S03]  /*1000*/  SHF.L.U32 R37, R37, 0x10, RZ ;  /* 0x0000001025257819 */ /* 0x000fc600000006ff */
[----:B------:R-:W-:Y:S01]  /*1010*/  FADD R9, R32, R9 ;  /* 0x0000000920097221 */ /* 0x000fe20000000000 */
[----:B------:R-:W-:-:S03]  /*1020*/  SHF.L.U32 R29, R29, 0x10, RZ ;  /* 0x000000101d1d7819 */ /* 0x000fc600000006ff */
[----:B------:R-:W-:Y:S01]  /*1030*/  FFMA R36, R9, R9, R36 ;  /* 0x0000000909247223 */ /* 0x000fe20000000024 */
[----:B------:R-:W-:Y:S02]  /*1040*/  SHF.L.U32 R4, R35, 0x10, RZ ;  /* 0x0000001023047819 */ /* 0x000fe400000006ff */
[----:B------:R-:W-:-:S03]  /*1050*/  SHF.L.U32 R33, R33, 0x10, RZ ;  /* 0x0000001021217819 */ /* 0x000fc600000006ff */
[----:B------:R-:W-:Y:S01]  /*1060*/  FADD R4, R37, R4 ;  /* 0x0000000425047221 */ /* 0x000fe20000000000 */
[----:B------:R-:W-:-:S03]  /*1070*/  SHF.L.U32 R34, R34, 0x10, RZ ;  /* 0x0000001022227819 */ /* 0x000fc600000006ff */
[----:B------:R-:W-:Y:S02]  /*1080*/  FADD R29, R29, R4 ;  /* 0x000000041d1d7221 */ /* 0x000fe40000000000 */
[----:B------:R-:W-:Y:S01]  /*1090*/  FADD R33, R34, R33 ;  /* 0x0000002122217221 */ /* 0x000fe20000000000 */
[----:B------:R-:W-:Y:S02]  /*10a0*/  SHF.L.U32 R26, R26, 0x10, RZ ;  /* 0x000000101a1a7819 */ /* 0x000fe400000006ff */
[----:B------:R-:W-:Y:S01]  /*10b0*/  SHF.L.U32 R31, R31, 0x10, RZ ;  /* 0x000000101f1f7819 */ /* 0x000fe200000006ff */
[----:B------:R-:W-:Y:S02]  /*10c0*/  FFMA R36, R29, R29, R36 ;  /* 0x0000001d1d247223 */ /* 0x000fe40000000024 */
[----:B------:R-:W-:Y:S01]  /*10d0*/  FADD R33, R26, R33 ;  /* 0x000000211a217221 */ /* 0x000fe20000000000 */
[----:B------:R-:W-:-:S03]  /*10e0*/  SHF.L.U32 R14, R14, 0x10, RZ ;  /* 0x000000100e0e7819 */ /* 0x000fc600000006ff */
[----:B------:R-:W-:Y:S01]  /*10f0*/  FFMA R36, R33, R33, R36 ;  /* 0x0000002121247223 */ /* 0x000fe20000000024 */
[----:B----4-:R-:W-:-:S05]  /*1100*/  SHF.L.U32 R30, R30, 0x10, RZ ;  /* 0x000000101e1e7819 */ /* 0x010fca00000006ff */
[----:B------:R-:W-:Y:S01]  /*1110*/  FADD R31, R31, R30 ;  /* 0x0000001e1f1f7221 */ /* 0x000fe20000000000 */
[----:B------:R-:W-:-:S03]  /*1120*/  SHF.L.U32 R28, R28, 0x10, RZ ;  /* 0x000000101c1c7819 */ /* 0x000fc600000006ff */
[----:B------:R-:W-:Y:S01]  /*1130*/  FADD R31, R14, R31 ;  /* 0x0000001f0e1f7221 */ /* 0x000fe20000000000 */
[----:B------:R-:W-:Y:S02]  /*1140*/  SHF.L.U32 R27, R27, 0x10, RZ ;  /* 0x000000101b1b7819 */ /* 0x000fe400000006ff */
[----:B------:R-:W-:-:S03]  /*1150*/  SHF.L.U32 R11, R11, 0x10, RZ ;  /* 0x000000100b0b7819 */ /* 0x000fc600000006ff */
[----:B------:R-:W-:Y:S01]  /*1160*/  FADD R28, R28, R27 ;  /* 0x0000001b1c1c7221 */ /* 0x000fe20000000000 */
[----:B------:R-:W-:-:S03]  /*1170*/  FFMA R36, R31, R31, R36 ;  /* 0x0000001f1f247223 */ /* 0x000fc60000000024 */
[----:B------:R-:W-:Y:S01]  /*1180*/  FADD R11, R11, R28 ;  /* 0x0000001c0b0b7221 */ /* 0x000fe20000000000 */
[----:B------:R-:W-:Y:S02]  /*1190*/  SHF.L.U32 R16, R16, 0x10, RZ ;  /* 0x0000001010107819 */ /* 0x000fe400000006ff */
[----:B------:R-:W-:Y:S01]  /*11a0*/  SHF.L.U32 R17, R17, 0x10, RZ ;  /* 0x0000001011117819 */ /* 0x000fe200000006ff */
[----:B------:R-:W-:-:S04]  /*11b0*/  FFMA R36, R11, R11, R36 ;  /* 0x0000000b0b247223 */ /* 0x000fc80000000024 */
[----:B------:R-:W-:Y:S01]  /*11c0*/  FADD R16, R17, R16 ;  /* 0x0000001011107221 */ /* 0x000fe20000000000 */
[----:B------:R-:W-:Y:S02]  /*11d0*/  SHF.L.U32 R8, R8, 0x10, RZ ;  /* 0x0000001008087819 */ /* 0x000fe400000006ff */
[----:B------:R-:W-:-:S05]  /*11e0*/  SHF.L.U32 R15, R15, 0x10, RZ ;  /* 0x000000100f0f7819 */ /* 0x000fca00000006ff */
[----:B------:R-:W-:Y:S01]  /*11f0*/  FADD R15, R15, R16 ;  /* 0x000000100f0f7221 */ /* 0x000fe20000000000 */
[----:B------:R-:W-:Y:S02]  /*1200*/  SHF.L.U32 R13, R13, 0x10, RZ ;  /* 0x000000100d0d7819 */ /* 0x000fe400000006ff */
[----:B------:R-:W-:-:S03]  /*1210*/  SHF.L.U32 R6, R6, 0x10, RZ ;  /* 0x0000001006067819 */ /* 0x000fc600000006ff */
[----:B------:R-:W-:Y:S01]  /*1220*/  FADD R13, R8, R13 ;  /* 0x0000000d080d7221 */ /* 0x000fe20000000000 */
[----:B------:R-:W-:Y:S02]  /*1230*/  SHF.L.U32 R9, R18, 0x10, RZ ;  /* 0x0000001012097819 */ /* 0x000fe400000006ff */
[----:B------:R-:W-:Y:S01]  /*1240*/  SHF.L.U32 R12, R12, 0x10, RZ ;  /* 0x000000100c0c7819 */ /* 0x000fe200000006ff */
[----:B------:R-:W-:Y:S02]  /*1250*/  FFMA R36, R15, R15, R36 ;  /* 0x0000000f0f247223 */ /* 0x000fe40000000024 */
[----:B------:R-:W-:Y:S02]  /*1260*/  FADD R6, R6, R9 ;  /* 0x0000000906067221 */ /* 0x000fe40000000000 */
[----:B------:R-:W-:Y:S01]  /*1270*/  FADD R13, R12, R13 ;  /* 0x0000000d0c0d7221 */ /* 0x000fe20000000000 */
[----:B------:R-:W-:Y:S02]  /*1280*/  SHF.L.U32 R19, R19, 0x10, RZ ;  /* 0x0000001013137819 */ /* 0x000fe400000006ff */
[----:B------:R-:W-:Y:S01]  /*1290*/  SHF.L.U32 R7, R24, 0x10, RZ ;  /* 0x0000001018077819 */ /* 0x000fe200000006ff */
[----:B------:R-:W-:Y:S01]  /*12a0*/  FFMA R36, R13, R13, R36 ;  /* 0x0000000d0d247223 */ /* 0x000fe20000000024 */
[----:B------:R-:W-:Y:S01]  /*12b0*/  SHF.L.U32 R22, R22, 0x10, RZ ;  /* 0x0000001016167819 */ /* 0x000fe200000006ff */
[----:B------:R-:W-:Y:S01]  /*12c0*/  FADD R19, R19, R6 ;  /* 0x0000000613137221 */ /* 0x000fe20000000000 */
[----:B------:R-:W-:-:S03]  /*12d0*/  SHF.L.U32 R10, R10, 0x10, RZ ;  /* 0x000000100a0a7819 */ /* 0x000fc600000006ff */
[----:B------:R-:W-:Y:S01]  /*12e0*/  FADD R7, R22, R7 ;  /* 0x0000000716077221 */ /* 0x000fe20000000000 */
[----:B------:R-:W-:-:S03]  /*12f0*/  FFMA R36, R19, R19, R36 ;  /* 0x0000001313247223 */ /* 0x000fc60000000024 */
[----:B------:R-:W-:-:S04]  /*1300*/  FADD R7, R10, R7 ;  /* 0x000000070a077221 */ /* 0x000fc80000000000 */
[----:B------:R-:W-:Y:S01]  /*1310*/  FFMA R15, R7, R7, R36 ;  /* 0x00000007070f7223 */ /* 0x000fe20000000024 */
[----:B------:R-:W-:Y:S05]  /*1320*/  @!P0 BRA `(.L_x_2) ;  /* 0xfffff10000008947 */ /* 0x000fea000383ffff */
.L_x_1:
[----:B------:R-:W-:Y:S05]  /*1330*/  BSYNC B0 ;  /* 0x0000000000007941 */ /* 0x000fea0003800000 */
.L_x_0:
[----:B------:R-:W0:Y:S01]  /*1340*/  SHFL.BFLY PT, R4, R15, 0x2, 0x1f ;  /* 0x0c401f000f047f89 */ /* 0x000e2200000e0000 */
[----:B------:R-:W-:Y:S02]  /*1350*/  MOV R5, 0x39800000 ;  /* 0x3980000000057802 */ /* 0x000fe40000000f00 */
[----:B------:R-:W-:Y:S02]  /*1360*/  MOV R7, 0x2 ;  /* 0x0000000200077802 */ /* 0x000fe40000000f00 */
[----:B------:R-:W-:Y:S02]  /*1370*/  MOV R13, 0xfffffffc ;  /* 0xfffffffc000d7802 */ /* 0x000fe40000000f00 */
[----:B------:R-:W-:Y:S01]  /*1380*/  MOV R12, 0xffffffff ;  /* 0xffffffff000c7802 */ /* 0x000fe20000000f00 */
[----:B0-----:R-:W-:-:S05]  /*1390*/  FADD R3, R4, R15 ;  /* 0x0000000f04037221 */ /* 0x001fca0000000000 */
[----:B------:R-:W0:Y:S02]  /*13a0*/  SHFL.BFLY PT, R4, R3, 0x1, 0x1f ;  /* 0x0c201f0003047f89 */ /* 0x000e2400000e0000 */
[----:B0-----:R-:W-:-:S04]  /*13b0*/  FADD R4, R3, R4 ;  /* 0x0000000403047221 */ /* 0x001fc80000000000 */
[----:B------:R-:W-:Y:S01]  /*13c0*/  FFMA R6, R4, R5, 9.9999999747524270788e-07 ;  /* 0x358637bd04067423 */ /* 0x000fe20000000005 */
[----:B------:R-:W-:-:S03]  /*13d0*/  IMAD.WIDE.U32 R4, R0, R7, c[0x0][0x178] ;  /* 0x00005e0000047625 */ /* 0x000fc600078e0007 */
[----:B------:R0:W1:Y:S02]  /*13e0*/  MUFU.RSQ R19, R6 ;  /* 0x0000000600137308 */ /* 0x0000640000001400 */
[----:B------:R-:W-:Y:S02]  /*13f0*/  MOV R14, R4 ;  /* 0x00000004000e7202 */ /* 0x000fe40000000f00 */
[----:B------:R-:W-:-:S04]  /*1400*/  MOV R17, R5 ;  /* 0x0000000500117202 */ /* 0x000fc80000000f00 */
.L_x_3:
[----:B------:R-:W-:Y:S02]  /*1410*/  IADD3 R13, P0, R13, 0x4, RZ ;  /* 0x000000040d0d7810 */ /* 0x000fe40007f1e0ff */
[----:B------:R-:W-:Y:S02]  /*1420*/  MOV R16, 0x2 ;  /* 0x0000000200107802 */ /* 0x000fe40000000f00 */
[----:B------:R-:W-:Y:S02]  /*1430*/  LOP3.LUT R15, R2, R13, RZ, 0xfc, !PT ;  /* 0x0000000d020f7212 */ /* 0x000fe400078efcff */
[----:B------:R-:W-:-:S02]  /*1440*/  PRMT R3, RZ, 0x7610, R3 ;  /* 0x00007610ff037816 */ /* 0x000fc40000000003 */
[----:B0-----:R-:W-:Y:S01]  /*1450*/  PRMT R10, RZ, 0x7610, R10 ;  /* 0x00007610ff0a7816 */ /* 0x001fe2000000000a */
[----:B------:R-:W-:Y:S01]  /*1460*/  IMAD.WIDE R4, R15, R16, c[0x0][0x160] ;  /* 0x000058000f047625 */ /* 0x000fe200078e0210 */
[----:B------:R-:W-:-:S03]  /*1470*/  PRMT R11, RZ, 0x7610, R11 ;  /* 0x00007610ff0b7816 */ /* 0x000fc6000000000b */
[CC--:B0-----:R-:W-:Y:S01]  /*1480*/  IMAD.WIDE R6, R15.reuse, R16.reuse, c[0x0][0x168] ;  /* 0x00005a000f067625 */ /* 0x0c1fe200078e0210 */
[----:B------:R0:W2:Y:S03]  /*1490*/  @!P1 LDG.E.EF.U16 R3, [R4.64] ;  /* 0x0000000404039981 */ /* 0x0000a6000c0e1500 */
[----:B------:R-:W-:Y:S01]  /*14a0*/  IMAD.WIDE R8, R15, R16, c[0x0][0x170] ;  /* 0x00005c000f087625 */ /* 0x000fe200078e0210 */
[----:B------:R3:W4:Y:S04]  /*14b0*/  @!P1 LDG.E.EF.U16 R10, [R6.64] ;  /* 0x00000004060a9981 */ /* 0x000728000c0e1500 */
[----:B------:R-:W5:Y:S01]  /*14c0*/  @!P1 LDG.E.EF.U16 R11, [R8.64] ;  /* 0x00000004080b9981 */ /* 0x000f62000c0e1500 */
[----:B0-----:R-:W-:-:S02]  /*14d0*/  MOV R4, R14 ;  /* 0x0000000e00047202 */ /* 0x001fc40000000f00 */
[----:B------:R-:W-:-:S05]  /*14e0*/  MOV R5, R17 ;  /* 0x0000001100057202 */ /* 0x000fca0000000f00 */
[----:B------:R-:W5:Y:S01]  /*14f0*/  LDG.E.EL.U16 R0, [R4.64] ;  /* 0x0000000404007981 */ /* 0x000f62000c2e1500 */
[----:B---3--:R-:W-:Y:S01]  /*1500*/  IMAD.WIDE R6, R15, R16, c[0x0][0x180] ;  /* 0x000060000f067625 */ /* 0x008fe200078e0210 */
[----:B------:R-:W-:Y:S02]  /*1510*/  IADD3.X R12, RZ, R12, RZ, P0, !PT ;  /* 0x0000000cff0c7210 */ /* 0x000fe400007fe4ff */
[----:B------:R-:W-:Y:S02]  /*1520*/  ISETP.GE.U32.AND P0, PT, R13, 0xffc, PT ;  /* 0x00000ffc0d00780c */ /* 0x000fe40003f06070 */
[----:B------:R-:W-:Y:S02]  /*1530*/  IADD3 R14, P2, R14, 0x8, RZ ;  /* 0x000000080e0e7810 */ /* 0x000fe40007f5e0ff */
[----:B------:R-:W-:Y:S02]  /*1540*/  ISETP.GE.U32.AND.EX P0, PT, R12, RZ, PT, P0 ;  /* 0x000000ff0c00720c */ /* 0x000fe40003f06100 */
[----:B------:R-:W-:-:S02]  /*1550*/  IADD3.X R17, RZ, R17, RZ, P2, !PT ;  /* 0x00000011ff117210 */ /* 0x000fc400017fe4ff */
[----:B--2---:R-:W-:Y:S02]  /*1560*/  SHF.L.U32 R3, R3, 0x10, RZ ;  /* 0x0000001003037819 */ /* 0x004fe400000006ff */
[----:B----4-:R-:W-:Y:S02]  /*1570*/  SHF.L.U32 R10, R10, 0x10, RZ ;  /* 0x000000100a0a7819 */ /* 0x010fe400000006ff */
[----:B-----5:R-:W-:-:S03]  /*1580*/  SHF.L.U32 R11, R11, 0x10, RZ ;  /* 0x000000100b0b7819 */ /* 0x020fc600000006ff */
[----:B------:R-:W-:-:S04]  /*1590*/  FADD R10, R3, R10 ;  /* 0x0000000a030a7221 */ /* 0x000fc80000000000 */
[----:B------:R-:W-:Y:S01]  /*15a0*/  FADD R10, R11, R10 ;  /* 0x0000000a0b0a7221 */ /* 0x000fe20000000000 */
[----:B------:R-:W-:-:S03]  /*15b0*/  SHF.L.U32 R3, R0, 0x10, RZ ;  /* 0x0000001000037819 */ /* 0x000fc600000006ff */
[----:B-1----:R-:W-:-:S04]  /*15c0*/  FMUL R10, R19, R10 ;  /* 0x0000000a130a7220 */ /* 0x002fc80000400000 */
[----:B------:R-:W-:-:S05]  /*15d0*/  FMUL R10, R3, R10 ;  /* 0x0000000a030a7220 */ /* 0x000fca0000400000 */
[----:B------:R-:W-:-:S05]  /*15e0*/  F2FP.BF16.PACK_AB R10, RZ, R10 ;  /* 0x0000000aff0a723e */ /* 0x000fca00000010ff */
[----:B------:R0:W-:Y:S01]  /*15f0*/  @!P1 STG.E.U16 [R6.64], R10 ;  /* 0x0000000a06009986 */ /* 0x0001e2000c101504 */
[----:B------:R-:W-:Y:S05]  /*1600*/  @!P0 BRA `(.L_x_3) ;  /* 0xfffffe0000008947 */ /* 0x000fea000383ffff */
[----:B------:R-:W-:Y:S05]  /*1610*/  EXIT ;  /* 0x000000000000794d */ /* 0x000fea0003800000 */
.L_x_4:
[----:B------:R-:W-:-:S00]  /*1620*/  BRA `(.L_x_4) ;  /* 0xfffffff000007947 */ /* 0x000fc0000383ffff */
[----:B------:R-:W-:-:S00]  /*1630*/  NOP ;  /* 0x0000000000007918 */ /* 0x000fc00000000000 */
        /* <DEDUP_REMOVED lines=12> */
.L_x_5:


//--------------------- .nv.global.init           --------------------------
	.section	.nv.global.init,"aw",@progbits
.nv.global.init:
	.type		_$_str,@object
	.size		_$_str,(.L_0 - _$_str)
_$_str:
        /*0000*/ 	.byte	0x5f, 0x5f, 0x43, 0x55, 0x44, 0x41, 0x5f, 0x46, 0x54, 0x5a, 0x00
.L_0:
